	.headerflags	@"EF_CUDA_TEXMODE_UNIFIED EF_CUDA_64BIT_ADDRESS EF_CUDA_ACCELERATORS EF_CUDA_SM90 EF_CUDA_VIRTUAL_SM(EF_CUDA_SM90)"
	.elftype	@"ET_EXEC"


//--------------------- .nv.info                  --------------------------
	.section	.nv.info,"",@"SHT_CUDA_INFO"
	.align	4


	//----- nvinfo : EIATTR_REGCOUNT
	.align		4
        /*0000*/ 	.byte	0x04, 0x2f
        /*0002*/ 	.short	(.L_3 - .L_2)
	.align		4
.L_2:
        /*0004*/ 	.word	index@(triton_poi_fused__native_batch_norm_legit_no_training_add_relu_5)
        /*0008*/ 	.word	0x00000014


	//----- nvinfo : EIATTR_MIN_STACK_SIZE
	.align		4
.L_3:
        /*000c*/ 	.byte	0x04, 0x12
        /*000e*/ 	.short	(.L_5 - .L_4)
	.align		4
.L_4:
        /*0010*/ 	.word	index@(triton_poi_fused__native_batch_norm_legit_no_training_add_relu_5)
        /*0014*/ 	.word	0x00000000


	//----- nvinfo : EIATTR_FRAME_SIZE
	.align		4
.L_5:
        /*0018*/ 	.byte	0x04, 0x11
        /*001a*/ 	.short	(.L_7 - .L_6)
	.align		4
.L_6:
        /*001c*/ 	.word	index@(triton_poi_fused__native_batch_norm_legit_no_training_add_relu_5)
        /*0020*/ 	.word	0x00000000


	//----- nvinfo : EIATTR_MIN_STACK_SIZE
	.align		4
.L_7:
        /*0024*/ 	.byte	0x04, 0x12
        /*0026*/ 	.short	(.L_9 - .L_8)
	.align		4
.L_8:
        /*0028*/ 	.word	index@(triton_poi_fused__native_batch_norm_legit_no_training_add_relu_5)
        /*002c*/ 	.word	0x00000000
.L_9:


//--------------------- .nv.info.triton_poi_fused__native_batch_norm_legit_no_training_add_relu_5 --------------------------
	.section	.nv.info.triton_poi_fused__native_batch_norm_legit_no_training_add_relu_5,"",@"SHT_CUDA_INFO"
	.sectionflags	@""
	.align	4


	//----- nvinfo : EIATTR_CUDA_API_VERSION
	.align		4
        /*0000*/ 	.byte	0x04, 0x37
        /*0002*/ 	.short	(.L_11 - .L_10)
.L_10:
        /*0004*/ 	.word	0x0000007c


	//----- nvinfo : EIATTR_KPARAM_INFO
	.align		4
.L_11:
        /*0008*/ 	.byte	0x04, 0x17
        /*000a*/ 	.short	(.L_13 - .L_12)
.L_12:
        /*000c*/ 	.word	0x00000000
        /*0010*/ 	.short	0x0007
        /*0012*/ 	.short	0x0038
        /*0014*/ 	.byte	0x00, 0xf0, 0x11, 0x00


	//----- nvinfo : EIATTR_KPARAM_INFO
	.align		4
.L_13:
        /*0018*/ 	.byte	0x04, 0x17
        /*001a*/ 	.short	(.L_15 - .L_14)
.L_14:
        /*001c*/ 	.word	0x00000000
        /*0020*/ 	.short	0x0006
        /*0022*/ 	.short	0x0030
        /*0024*/ 	.byte	0x00, 0xf4, 0x21, 0x00


	//----- nvinfo : EIATTR_KPARAM_INFO
	.align		4
.L_15:
        /*0028*/ 	.byte	0x04, 0x17
        /*002a*/ 	.short	(.L_17 - .L_16)
.L_16:
        /*002c*/ 	.word	0x00000000
        /*0030*/ 	.short	0x0005
        /*0032*/ 	.short	0x0028
        /*0034*/ 	.byte	0x00, 0xf4, 0x21, 0x00


	//----- nvinfo : EIATTR_KPARAM_INFO
	.align		4
.L_17:
        /*0038*/ 	.byte	0x04, 0x17
        /*003a*/ 	.short	(.L_19 - .L_18)
.L_18:
        /*003c*/ 	.word	0x00000000
        /*0040*/ 	.short	0x0004
        /*0042*/ 	.short	0x0020
        /*0044*/ 	.byte	0x00, 0xf4, 0x21, 0x00


	//----- nvinfo : EIATTR_KPARAM_INFO
	.align		4
.L_19:
        /*0048*/ 	.byte	0x04, 0x17
        /*004a*/ 	.short	(.L_21 - .L_20)
.L_20:
        /*004c*/ 	.word	0x00000000
        /*0050*/ 	.short	0x0003
        /*0052*/ 	.short	0x0018
        /*0054*/ 	.byte	0x00, 0xf4, 0x21, 0x00


	//----- nvinfo : EIATTR_KPARAM_INFO
	.align		4
.L_21:
        /*0058*/ 	.byte	0x04, 0x17
        /*005a*/ 	.short	(.L_23 - .L_22)
.L_22:
        /*005c*/ 	.word	0x00000000
        /*0060*/ 	.short	0x0002
        /*0062*/ 	.short	0x0010
        /*0064*/ 	.byte	0x00, 0xf4, 0x21, 0x00


	//----- nvinfo : EIATTR_KPARAM_INFO
	.align		4
.L_23:
        /*0068*/ 	.byte	0x04, 0x17
        /*006a*/ 	.short	(.L_25 - .L_24)
.L_24:
        /*006c*/ 	.word	0x00000000
        /*0070*/ 	.short	0x0001
        /*0072*/ 	.short	0x0008
        /*0074*/ 	.byte	0x00, 0xf4, 0x21, 0x00


	//----- nvinfo : EIATTR_KPARAM_INFO
	.align		4
.L_25:
        /*0078*/ 	.byte	0x04, 0x17
        /*007a*/ 	.short	(.L_27 - .L_26)
.L_26:
        /*007c*/ 	.word	0x00000000
        /*0080*/ 	.short	0x0000
        /*0082*/ 	.short	0x0000
        /*0084*/ 	.byte	0x00, 0xf4, 0x21, 0x00


	//----- nvinfo : EIATTR_SPARSE_MMA_MASK
	.align		4
.L_27:
        /*0088*/ 	.byte	0x03, 0x50
        /*008a*/ 	.short	0x0000


	//----- nvinfo : EIATTR_MAXREG_COUNT
	.align		4
        /*008c*/ 	.byte	0x03, 0x1b
        /*008e*/ 	.short	0x00ff


	//----- nvinfo : EIATTR_EXIT_INSTR_OFFSETS
	.align		4
        /*0090*/ 	.byte	0x04, 0x1c
        /*0092*/ 	.short	(.L_29 - .L_28)


	//   ....[0]....
.L_28:
        /*0094*/ 	.word	0x00000420


	//----- nvinfo : EIATTR_REQNTID
	.align		4
.L_29:
        /*0098*/ 	.byte	0x04, 0x10
        /*009a*/ 	.short	(.L_31 - .L_30)
.L_30:
        /*009c*/ 	.word	0x00000080
        /*00a0*/ 	.word	0x00000001
        /*00a4*/ 	.word	0x00000001


	//----- nvinfo : EIATTR_CBANK_PARAM_SIZE
	.align		4
.L_31:
        /*00a8*/ 	.byte	0x03, 0x19
        /*00aa*/ 	.short	0x003c


	//----- nvinfo : EIATTR_PARAM_CBANK
	.align		4
        /*00ac*/ 	.byte	0x04, 0x0a
        /*00ae*/ 	.short	(.L_33 - .L_32)
	.align		4
.L_32:
        /*00b0*/ 	.word	index@(.nv.constant0.triton_poi_fused__native_batch_norm_legit_no_training_add_relu_5)
        /*00b4*/ 	.short	0x0210
        /*00b6*/ 	.short	0x003c


	//----- nvinfo : EIATTR_SW_WAR
	.align		4
.L_33:
        /*00b8*/ 	.byte	0x04, 0x36
        /*00ba*/ 	.short	(.L_35 - .L_34)
.L_34:
        /*00bc*/ 	.word	0x00000008
.L_35:


//--------------------- .nv.callgraph             --------------------------
	.section	.nv.callgraph,"",@"SHT_CUDA_CALLGRAPH"
	.align	4
	.sectionentsize	8
	.align		4
        /*0000*/ 	.word	0x00000000
	.align		4
        /*0004*/ 	.word	0xffffffff
	.align		4
        /*0008*/ 	.word	0x00000000
	.align		4
        /*000c*/ 	.word	0xfffffffe
	.align		4
        /*0010*/ 	.word	0x00000000
	.align		4
        /*0014*/ 	.word	0xfffffffd
	.align		4
        /*0018*/ 	.word	0x00000000
	.align		4
        /*001c*/ 	.word	0xfffffffc


//--------------------- .nv.constant4             --------------------------
	.section	.nv.constant4,"a",@progbits
	.align	8
	.align		8
.nv.constant4:
        /*0000*/ 	.dword	_$_str
	.align		8
        /*0008*/ 	.dword	_$_str_$_2


//--------------------- .text.triton_poi_fused__native_batch_norm_legit_no_training_add_relu_5 --------------------------
	.section	.text.triton_poi_fused__native_batch_norm_legit_no_training_add_relu_5,"ax",@progbits
	.align	128
        .global         triton_poi_fused__native_batch_norm_legit_no_training_add_relu_5
        .type           triton_poi_fused__native_batch_norm_legit_no_training_add_relu_5,@function
        .size           triton_poi_fused__native_batch_norm_legit_no_training_add_relu_5,(.L_x_1 - triton_poi_fused__native_batch_norm_legit_no_training_add_relu_5)
        .other          triton_poi_fused__native_batch_norm_legit_no_training_add_relu_5,@"STO_CUDA_ENTRY STV_DEFAULT"
triton_poi_fused__native_batch_norm_legit_no_training_add_relu_5:
.text.triton_poi_fused__native_batch_norm_legit_no_training_add_relu_5:
[----:B------:R-:W-:Y:S01]  /*0000*/  LDC R1, c[0x0][0x28] ;  /* 0x00000a00ff017b82 */ /* 0x000fe20000000800 */
[----:B------:R-:W1:Y:S07]  /*0010*/  S2R R0, SR_TID.X ;  /* 0x0000000000007919 */ /* 0x000e6e0000002100 */
[----:B------:R-:W2:Y:S01]  /*0020*/  LDC.64 R2, c[0x0][0x220] ;  /* 0x00008800ff027b82 */ /* 0x000ea20000000a00 */
[----:B------:R-:W-:Y:S01]  /*0030*/  ULDC.64 UR4, c[0x0][0x208] ;  /* 0x0000820000047ab9 */ /* 0x000fe20000000a00 */
[----:B------:R-:W3:Y:S06]  /*0040*/  S2R R7, SR_CTAID.X ;  /* 0x0000000000077919 */ /* 0x000eec0000002500 */
[----:B------:R-:W4:Y:S08]  /*0050*/  LDC.64 R8, c[0x0][0x228] ;  /* 0x00008a00ff087b82 */ /* 0x000f300000000a00 */
[----:B------:R-:W5:Y:S08]  /*0060*/  LDC.64 R10, c[0x0][0x230] ;  /* 0x00008c00ff0a7b82 */ /* 0x000f700000000a00 */
[----:B------:R-:W4:Y:S01]  /*0070*/  LDC.64 R12, c[0x0][0x238] ;  /* 0x00008e00ff0c7b82 */ /* 0x000f220000000a00 */
[----:B-1----:R-:W-:-:S02]  /*0080*/  SHF.L.U32 R0, R0, 0x1, RZ ;  /* 0x0000000100007819 */ /* 0x002fc400000006ff */
[----:B---3--:R-:W-:Y:S02]  /*0090*/  SHF.R.S32.HI R5, RZ, 0x17, R7 ;  /* 0x00000017ff057819 */ /* 0x008fe40000011407 */
[----:B------:R-:W-:Y:S02]  /*00a0*/  LOP3.LUT R0, R0, 0xfe, RZ, 0xc0, !PT ;  /* 0x000000fe00007812 */ /* 0x000fe400078ec0ff */
[----:B------:R-:W-:Y:S02]  /*00b0*/  SGXT R5, R5, 0x1 ;  /* 0x000000010505781a */ /* 0x000fe40000000200 */
[----:B------:R-:W-:Y:S02]  /*00c0*/  LEA R0, R7, R0, 0x8 ;  /* 0x0000000007007211 */ /* 0x000fe400078e40ff */
[----:B------:R-:W1:Y:S02]  /*00d0*/  LDC.64 R6, c[0x0][0x218] ;  /* 0x00008600ff067b82 */ /* 0x000e640000000a00 */
[----:B------:R-:W-:-:S04]  /*00e0*/  LEA.HI R5, R5, R0, RZ, 0x8 ;  /* 0x0000000005057211 */ /* 0x000fc800078f40ff */
[----:B------:R-:W-:-:S04]  /*00f0*/  LOP3.LUT R5, R5, 0xffffff00, RZ, 0xc0, !PT ;  /* 0xffffff0005057812 */ /* 0x000fc800078ec0ff */
[----:B------:R-:W-:Y:S02]  /*0100*/  IADD3 R15, R0, -R5, RZ ;  /* 0x80000005000f7210 */ /* 0x000fe40007ffe0ff */
[----:B------:R-:W3:Y:S03]  /*0110*/  LDC.64 R4, c[0x0][0x210] ;  /* 0x00008400ff047b82 */ /* 0x000ee60000000a00 */
[----:B--2---:R-:W-:-:S06]  /*0120*/  IMAD.WIDE R2, R15, 0x4, R2 ;  /* 0x000000040f027825 */ /* 0x004fcc00078e0202 */
[----:B------:R-:W2:Y:S01]  /*0130*/  LDG.E.EL.64 R2, desc[UR4][R2.64] ;  /* 0x0000000402027981 */ /* 0x000ea2000c2e1b00 */
[----:B-1----:R-:W-:-:S04]  /*0140*/  IMAD.WIDE R6, R15, 0x4, R6 ;  /* 0x000000040f067825 */ /* 0x002fc800078e0206 */
[C---:B----4-:R-:W-:Y:S02]  /*0150*/  IMAD.WIDE R8, R15.reuse, 0x4, R8 ;  /* 0x000000040f087825 */ /* 0x050fe400078e0208 */
[----:B------:R-:W4:Y:S02]  /*0160*/  LDG.E.EL.64 R6, desc[UR4][R6.64] ;  /* 0x0000000406067981 */ /* 0x000f24000c2e1b00 */
[----:B-----5:R-:W-:Y:S02]  /*0170*/  IMAD.WIDE R10, R15, 0x4, R10 ;  /* 0x000000040f0a7825 */ /* 0x020fe400078e020a */
[----:B------:R-:W5:Y:S02]  /*0180*/  LDG.E.EL.64 R8, desc[UR4][R8.64] ;  /* 0x0000000408087981 */ /* 0x000f64000c2e1b00 */
[C---:B---3--:R-:W-:Y:S02]  /*0190*/  IMAD.WIDE R4, R0.reuse, 0x4, R4 ;  /* 0x0000000400047825 */ /* 0x048fe400078e0204 */
[----:B------:R-:W5:Y:S04]  /*01a0*/  LDG.E.EL.64 R10, desc[UR4][R10.64] ;  /* 0x000000040a0a7981 */ /* 0x000f68000c2e1b00 */
[----:B------:R-:W4:Y:S01]  /*01b0*/  LDG.E.64 R4, desc[UR4][R4.64] ;  /* 0x0000000404047981 */ /* 0x000f22000c1e1b00 */
[----:B0-----:R-:W-:-:S06]  /*01c0*/  IMAD.WIDE R12, R0, 0x4, R12 ;  /* 0x00000004000c7825 */ /* 0x001fcc00078e020c */
[----:B------:R-:W3:Y:S01]  /*01d0*/  LDG.E.64 R12, desc[UR4][R12.64] ;  /* 0x000000040c0c7981 */ /* 0x000ee2000c1e1b00 */
[----:B------:R-:W-:Y:S01]  /*01e0*/  HFMA2.MMA R16, -RZ, RZ, 1.625, 0 ;  /* 0x3e800000ff107435 */ /* 0x000fe200000001ff */
[----:B--2---:R-:W-:Y:S01]  /*01f0*/  FADD R2, R2, 9.9999997473787516356e-06 ;  /* 0x3727c5ac02027421 */ /* 0x004fe20000000000 */
[----:B------:R-:W-:-:S03]  /*0200*/  FADD R3, R3, 9.9999997473787516356e-06 ;  /* 0x3727c5ac03037421 */ /* 0x000fc60000000000 */
[----:B------:R-:W0:Y:S08]  /*0210*/  MUFU.SQRT R14, R2 ;  /* 0x00000002000e7308 */ /* 0x000e300000002000 */
[----:B------:R1:W2:Y:S01]  /*0220*/  MUFU.SQRT R15, R3 ;  /* 0x00000003000f7308 */ /* 0x0002a20000002000 */
[C---:B0-----:R-:W-:Y:S02]  /*0230*/  FSETP.GT.AND P0, PT, R14.reuse, 8.50705917302346158658e+37, PT ;  /* 0x7e8000000e00780b */ /* 0x041fe40003f04000 */
[----:B------:R-:W-:Y:S01]  /*0240*/  FSETP.GEU.AND P2, PT, R14, 1.175494350822287508e-38, PT ;  /* 0x008000000e00780b */ /* 0x000fe20003f4e000 */
[----:B-1----:R-:W0:Y:S01]  /*0250*/  LDC.64 R2, c[0x0][0x240] ;  /* 0x00009000ff027b82 */ /* 0x002e220000000a00 */
[----:B--2---:R-:W-:-:S02]  /*0260*/  FSETP.GT.AND P1, PT, R15, 8.50705917302346158658e+37, PT ;  /* 0x7e8000000f00780b */ /* 0x004fc40003f24000 */
[----:B------:R-:W-:-:S07]  /*0270*/  FSETP.GEU.AND P3, PT, R15, 1.175494350822287508e-38, PT ;  /* 0x008000000f00780b */ /* 0x000fce0003f6e000 */
[----:B------:R-:W-:-:S04]  /*0280*/  @P0 FMUL R14, R14, 0.25 ;  /* 0x3e8000000e0e0820 */ /* 0x000fc80000400000 */
[----:B------:R-:W-:Y:S01]  /*0290*/  @!P2 FMUL R14, R14, 16777216 ;  /* 0x4b8000000e0ea820 */ /* 0x000fe20000400000 */
[----:B------:R-:W-:-:S04]  /*02a0*/  @P1 FMUL R15, R15, 0.25 ;  /* 0x3e8000000f0f1820 */ /* 0x000fc80000400000 */
[----:B------:R-:W-:Y:S01]  /*02b0*/  @!P3 FMUL R15, R15, 16777216 ;  /* 0x4b8000000f0fb820 */ /* 0x000fe20000400000 */
[----:B------:R-:W1:Y:S01]  /*02c0*/  MUFU.RCP R14, R14 ;  /* 0x0000000e000e7308 */ /* 0x000e620000001000 */
[----:B------:R-:W-:-:S07]  /*02d0*/  FSEL R17, R16, 1, P0 ;  /* 0x3f80000010117808 */ /* 0x000fce0000000000 */
[----:B------:R-:W2:Y:S01]  /*02e0*/  MUFU.RCP R15, R15 ;  /* 0x0000000f000f7308 */ /* 0x000ea20000001000 */
[----:B------:R-:W-:Y:S01]  /*02f0*/  FSEL R16, R16, 1, P1 ;  /* 0x3f80000010107808 */ /* 0x000fe20000800000 */
[----:B------:R-:W-:Y:S01]  /*0300*/  @!P2 FMUL R17, R17, 16777216 ;  /* 0x4b8000001111a820 */ /* 0x000fe20000400000 */
[----:B----4-:R-:W-:-:S03]  /*0310*/  FADD R4, R4, -R6 ;  /* 0x8000000604047221 */ /* 0x010fc60000000000 */
[----:B------:R-:W-:Y:S01]  /*0320*/  @!P3 FMUL R16, R16, 16777216 ;  /* 0x4b8000001010b820 */ /* 0x000fe20000400000 */
[----:B-1----:R-:W-:Y:S01]  /*0330*/  FMUL R17, R14, R17 ;  /* 0x000000110e117220 */ /* 0x002fe20000400000 */
[----:B------:R-:W-:-:S03]  /*0340*/  FADD R5, R5, -R7 ;  /* 0x8000000705057221 */ /* 0x000fc60000000000 */
[----:B------:R-:W-:Y:S01]  /*0350*/  FMUL R17, R4, R17 ;  /* 0x0000001104117220 */ /* 0x000fe20000400000 */
[----:B--2---:R-:W-:-:S03]  /*0360*/  FMUL R16, R15, R16 ;  /* 0x000000100f107220 */ /* 0x004fc60000400000 */
[----:B-----5:R-:W-:Y:S01]  /*0370*/  FFMA R17, R8, R17, R10 ;  /* 0x0000001108117223 */ /* 0x020fe2000000000a */
[----:B------:R-:W-:-:S04]  /*0380*/  FMUL R16, R5, R16 ;  /* 0x0000001005107220 */ /* 0x000fc80000400000 */
[----:B------:R-:W-:Y:S01]  /*0390*/  FFMA R16, R9, R16, R11 ;  /* 0x0000001009107223 */ /* 0x000fe2000000000b */
[----:B---3--:R-:W-:Y:S01]  /*03a0*/  FSETP.GEU.AND P0, PT, R17, -R12, PT ;  /* 0x8000000c1100720b */ /* 0x008fe20003f0e000 */
[----:B------:R-:W-:Y:S02]  /*03b0*/  FADD R12, R12, R17 ;  /* 0x000000110c0c7221 */ /* 0x000fe40000000000 */
[----:B------:R-:W-:Y:S01]  /*03c0*/  FADD R4, R13, R16 ;  /* 0x000000100d047221 */ /* 0x000fe20000000000 */
[----:B------:R-:W-:Y:S01]  /*03d0*/  FSETP.GEU.AND P1, PT, R16, -R13, PT ;  /* 0x8000000d1000720b */ /* 0x000fe20003f2e000 */
[----:B0-----:R-:W-:Y:S01]  /*03e0*/  IMAD.WIDE R2, R0, 0x4, R2 ;  /* 0x0000000400027825 */ /* 0x001fe200078e0202 */
[----:B------:R-:W-:Y:S02]  /*03f0*/  FSEL R12, R12, RZ, P0 ;  /* 0x000000ff0c0c7208 */ /* 0x000fe40000000000 */
[----:B------:R-:W-:-:S05]  /*0400*/  FSEL R13, R4, RZ, P1 ;  /* 0x000000ff040d7208 */ /* 0x000fca0000800000 */
[----:B------:R-:W-:Y:S01]  /*0410*/  STG.E.64 desc[UR4][R2.64], R12 ;  /* 0x0000000c02007986 */ /* 0x000fe2000c101b04 */
[----:B------:R-:W-:Y:S05]  /*0420*/  EXIT ;  /* 0x000000000000794d */ /* 0x000fea0003800000 */
.L_x_0:
[----:B------:R-:W-:-:S00]  /*0430*/  BRA `(.L_x_0) ;  /* 0xfffffffc00fc7947 */ /* 0x000fc0000383ffff */
[----:B------:R-:W-:-:S00]  /*0440*/  NOP ;  /* 0x0000000000007918 */ /* 0x000fc00000000000 */
        /* <DEDUP_REMOVED lines=11> */
.L_x_1:


//--------------------- .nv.global.init           --------------------------
	.section	.nv.global.init,"aw",@progbits
.nv.global.init:
	.type		_$_str,@object
	.size		_$_str,(_$_str_$_2 - _$_str)
_$_str:
        /*0000*/ 	.byte	0x5f, 0x5f, 0x43, 0x55, 0x44, 0x41, 0x5f, 0x46, 0x54, 0x5a, 0x00
	.type		_$_str_$_2,@object
	.size		_$_str_$_2,(.L_1 - _$_str_$_2)
_$_str_$_2:
        /*000b*/ 	.byte	0x5f, 0x5f, 0x43, 0x55, 0x44, 0x41, 0x5f, 0x50, 0x52, 0x45, 0x43, 0x5f, 0x53, 0x51, 0x52, 0x54
        /*001b*/ 	.byte	0x00
.L_1:


//--------------------- .nv.constant0.triton_poi_fused__native_batch_norm_legit_no_training_add_relu_5 --------------------------
	.section	.nv.constant0.triton_poi_fused__native_batch_norm_legit_no_training_add_relu_5,"a",@progbits
	.sectionflags	@""
	.align	4
.nv.constant0.triton_poi_fused__native_batch_norm_legit_no_training_add_relu_5:
	.zero		588
